	.headerflags	@"EF_CUDA_TEXMODE_UNIFIED EF_CUDA_64BIT_ADDRESS EF_CUDA_ACCELERATORS EF_CUDA_SM90 EF_CUDA_VIRTUAL_SM(EF_CUDA_SM90)"
	.elftype	@"ET_EXEC"


//--------------------- .nv.info                  --------------------------
	.section	.nv.info,"",@"SHT_CUDA_INFO"
	.align	4


	//----- nvinfo : EIATTR_REGCOUNT
	.align		4
        /*0000*/ 	.byte	0x04, 0x2f
        /*0002*/ 	.short	(.L_2 - .L_1)
	.align		4
.L_1:
        /*0004*/ 	.word	index@(triton_poi_fused_mul_native_layer_norm_1)
        /*0008*/ 	.word	0x0000001c


	//----- nvinfo : EIATTR_MIN_STACK_SIZE
	.align		4
.L_2:
        /*000c*/ 	.byte	0x04, 0x12
        /*000e*/ 	.short	(.L_4 - .L_3)
	.align		4
.L_3:
        /*0010*/ 	.word	index@(triton_poi_fused_mul_native_layer_norm_1)
        /*0014*/ 	.word	0x00000000


	//----- nvinfo : EIATTR_FRAME_SIZE
	.align		4
.L_4:
        /*0018*/ 	.byte	0x04, 0x11
        /*001a*/ 	.short	(.L_6 - .L_5)
	.align		4
.L_5:
        /*001c*/ 	.word	index@(triton_poi_fused_mul_native_layer_norm_1)
        /*0020*/ 	.word	0x00000000


	//----- nvinfo : EIATTR_MIN_STACK_SIZE
	.align		4
.L_6:
        /*0024*/ 	.byte	0x04, 0x12
        /*0026*/ 	.short	(.L_8 - .L_7)
	.align		4
.L_7:
        /*0028*/ 	.word	index@(triton_poi_fused_mul_native_layer_norm_1)
        /*002c*/ 	.word	0x00000000
.L_8:


//--------------------- .nv.info.triton_poi_fused_mul_native_layer_norm_1 --------------------------
	.section	.nv.info.triton_poi_fused_mul_native_layer_norm_1,"",@"SHT_CUDA_INFO"
	.sectionflags	@""
	.align	4


	//----- nvinfo : EIATTR_CUDA_API_VERSION
	.align		4
        /*0000*/ 	.byte	0x04, 0x37
        /*0002*/ 	.short	(.L_10 - .L_9)
.L_9:
        /*0004*/ 	.word	0x0000007c


	//----- nvinfo : EIATTR_KPARAM_INFO
	.align		4
.L_10:
        /*0008*/ 	.byte	0x04, 0x17
        /*000a*/ 	.short	(.L_12 - .L_11)
.L_11:
        /*000c*/ 	.word	0x00000000
        /*0010*/ 	.short	0x0007
        /*0012*/ 	.short	0x0038
        /*0014*/ 	.byte	0x00, 0xf0, 0x11, 0x00


	//----- nvinfo : EIATTR_KPARAM_INFO
	.align		4
.L_12:
        /*0018*/ 	.byte	0x04, 0x17
        /*001a*/ 	.short	(.L_14 - .L_13)
.L_13:
        /*001c*/ 	.word	0x00000000
        /*0020*/ 	.short	0x0006
        /*0022*/ 	.short	0x0030
        /*0024*/ 	.byte	0x00, 0xf4, 0x21, 0x00


	//----- nvinfo : EIATTR_KPARAM_INFO
	.align		4
.L_14:
        /*0028*/ 	.byte	0x04, 0x17
        /*002a*/ 	.short	(.L_16 - .L_15)
.L_15:
        /*002c*/ 	.word	0x00000000
        /*0030*/ 	.short	0x0005
        /*0032*/ 	.short	0x0028
        /*0034*/ 	.byte	0x00, 0xf4, 0x21, 0x00


	//----- nvinfo : EIATTR_KPARAM_INFO
	.align		4
.L_16:
        /*0038*/ 	.byte	0x04, 0x17
        /*003a*/ 	.short	(.L_18 - .L_17)
.L_17:
        /*003c*/ 	.word	0x00000000
        /*0040*/ 	.short	0x0004
        /*0042*/ 	.short	0x0020
        /*0044*/ 	.byte	0x00, 0xf4, 0x21, 0x00


	//----- nvinfo : EIATTR_KPARAM_INFO
	.align		4
.L_18:
        /*0048*/ 	.byte	0x04, 0x17
        /*004a*/ 	.short	(.L_20 - .L_19)
.L_19:
        /*004c*/ 	.word	0x00000000
        /*0050*/ 	.short	0x0003
        /*0052*/ 	.short	0x0018
        /*0054*/ 	.byte	0x00, 0xf4, 0x21, 0x00


	//----- nvinfo : EIATTR_KPARAM_INFO
	.align		4
.L_20:
        /*0058*/ 	.byte	0x04, 0x17
        /*005a*/ 	.short	(.L_22 - .L_21)
.L_21:
        /*005c*/ 	.word	0x00000000
        /*0060*/ 	.short	0x0002
        /*0062*/ 	.short	0x0010
        /*0064*/ 	.byte	0x00, 0xf4, 0x21, 0x00


	//----- nvinfo : EIATTR_KPARAM_INFO
	.align		4
.L_22:
        /*0068*/ 	.byte	0x04, 0x17
        /*006a*/ 	.short	(.L_24 - .L_23)
.L_23:
        /*006c*/ 	.word	0x00000000
        /*0070*/ 	.short	0x0001
        /*0072*/ 	.short	0x0008
        /*0074*/ 	.byte	0x00, 0xf4, 0x21, 0x00


	//----- nvinfo : EIATTR_KPARAM_INFO
	.align		4
.L_24:
        /*0078*/ 	.byte	0x04, 0x17
        /*007a*/ 	.short	(.L_26 - .L_25)
.L_25:
        /*007c*/ 	.word	0x00000000
        /*0080*/ 	.short	0x0000
        /*0082*/ 	.short	0x0000
        /*0084*/ 	.byte	0x00, 0xf4, 0x21, 0x00


	//----- nvinfo : EIATTR_SPARSE_MMA_MASK
	.align		4
.L_26:
        /*0088*/ 	.byte	0x03, 0x50
        /*008a*/ 	.short	0x0000


	//----- nvinfo : EIATTR_MAXREG_COUNT
	.align		4
        /*008c*/ 	.byte	0x03, 0x1b
        /*008e*/ 	.short	0x00ff


	//----- nvinfo : EIATTR_EXIT_INSTR_OFFSETS
	.align		4
        /*0090*/ 	.byte	0x04, 0x1c
        /*0092*/ 	.short	(.L_28 - .L_27)


	//   ....[0]....
.L_27:
        /*0094*/ 	.word	0x00000360


	//   ....[1]....
        /*0098*/ 	.word	0x00000380


	//----- nvinfo : EIATTR_REQNTID
	.align		4
.L_28:
        /*009c*/ 	.byte	0x04, 0x10
        /*009e*/ 	.short	(.L_30 - .L_29)
.L_29:
        /*00a0*/ 	.word	0x00000020
        /*00a4*/ 	.word	0x00000001
        /*00a8*/ 	.word	0x00000001


	//----- nvinfo : EIATTR_CBANK_PARAM_SIZE
	.align		4
.L_30:
        /*00ac*/ 	.byte	0x03, 0x19
        /*00ae*/ 	.short	0x003c


	//----- nvinfo : EIATTR_PARAM_CBANK
	.align		4
        /*00b0*/ 	.byte	0x04, 0x0a
        /*00b2*/ 	.short	(.L_32 - .L_31)
	.align		4
.L_31:
        /*00b4*/ 	.word	index@(.nv.constant0.triton_poi_fused_mul_native_layer_norm_1)
        /*00b8*/ 	.short	0x0210
        /*00ba*/ 	.short	0x003c


	//----- nvinfo : EIATTR_SW_WAR
	.align		4
.L_32:
        /*00bc*/ 	.byte	0x04, 0x36
        /*00be*/ 	.short	(.L_34 - .L_33)
.L_33:
        /*00c0*/ 	.word	0x00000008
.L_34:


//--------------------- .nv.callgraph             --------------------------
	.section	.nv.callgraph,"",@"SHT_CUDA_CALLGRAPH"
	.align	4
	.sectionentsize	8
	.align		4
        /*0000*/ 	.word	0x00000000
	.align		4
        /*0004*/ 	.word	0xffffffff
	.align		4
        /*0008*/ 	.word	0x00000000
	.align		4
        /*000c*/ 	.word	0xfffffffe
	.align		4
        /*0010*/ 	.word	0x00000000
	.align		4
        /*0014*/ 	.word	0xfffffffd
	.align		4
        /*0018*/ 	.word	0x00000000
	.align		4
        /*001c*/ 	.word	0xfffffffc


//--------------------- .nv.constant4             --------------------------
	.section	.nv.constant4,"a",@progbits
	.align	8
	.align		8
.nv.constant4:
        /*0000*/ 	.dword	_$_str


//--------------------- .text.triton_poi_fused_mul_native_layer_norm_1 --------------------------
	.section	.text.triton_poi_fused_mul_native_layer_norm_1,"ax",@progbits
	.align	128
        .global         triton_poi_fused_mul_native_layer_norm_1
        .type           triton_poi_fused_mul_native_layer_norm_1,@function
        .size           triton_poi_fused_mul_native_layer_norm_1,(.L_x_1 - triton_poi_fused_mul_native_layer_norm_1)
        .other          triton_poi_fused_mul_native_layer_norm_1,@"STO_CUDA_ENTRY STV_DEFAULT"
triton_poi_fused_mul_native_layer_norm_1:
.text.triton_poi_fused_mul_native_layer_norm_1:
[----:B------:R-:W0:Y:S01]  /*0000*/  LDC R1, c[0x0][0x28] ;  /* 0x00000a00ff017b82 */ /* 0x000e220000000800 */
[----:B------:R-:W1:Y:S07]  /*0010*/  S2R R0, SR_TID.X ;  /* 0x0000000000007919 */ /* 0x000e6e0000002100 */
[----:B------:R-:W2:Y:S01]  /*0020*/  LDC.64 R8, c[0x0][0x228] ;  /* 0x00008a00ff087b82 */ /* 0x000ea20000000a00 */
[----:B------:R-:W-:Y:S01]  /*0030*/  CS2R R22, SRZ ;  /* 0x0000000000167805 */ /* 0x000fe2000001ff00 */
[----:B------:R-:W-:Y:S01]  /*0040*/  ULDC.64 UR4, c[0x0][0x208] ;  /* 0x0000820000047ab9 */ /* 0x000fe20000000a00 */
[----:B------:R-:W3:Y:S05]  /*0050*/  S2R R15, SR_CTAID.X ;  /* 0x00000000000f7919 */ /* 0x000eea0000002500 */
[----:B------:R-:W4:Y:S08]  /*0060*/  LDC.64 R6, c[0x0][0x220] ;  /* 0x00008800ff067b82 */ /* 0x000f300000000a00 */
[----:B------:R-:W5:Y:S08]  /*0070*/  LDC.64 R2, c[0x0][0x210] ;  /* 0x00008400ff027b82 */ /* 0x000f700000000a00 */
[----:B------:R-:W5:Y:S01]  /*0080*/  LDC.64 R4, c[0x0][0x218] ;  /* 0x00008600ff047b82 */ /* 0x000f620000000a00 */
[----:B-1----:R-:W-:-:S07]  /*0090*/  SHF.L.U32 R0, R0, 0x1, RZ ;  /* 0x0000000100007819 */ /* 0x002fce00000006ff */
[----:B------:R-:W1:Y:S01]  /*00a0*/  LDC.64 R10, c[0x0][0x230] ;  /* 0x00008c00ff0a7b82 */ /* 0x000e620000000a00 */
[----:B------:R-:W-:-:S04]  /*00b0*/  LOP3.LUT R0, R0, 0x3e, RZ, 0xc0, !PT ;  /* 0x0000003e00007812 */ /* 0x000fc800078ec0ff */
[----:B---3--:R-:W-:-:S03]  /*00c0*/  LEA R15, R15, R0, 0x6 ;  /* 0x000000000f0f7211 */ /* 0x008fc600078e30ff */
[----:B------:R-:W3:Y:S01]  /*00d0*/  LDC.64 R12, c[0x0][0x238] ;  /* 0x00008e00ff0c7b82 */ /* 0x000ee20000000a00 */
[----:B------:R-:W-:Y:S02]  /*00e0*/  SHF.R.S32.HI R0, RZ, 0x1f, R15 ;  /* 0x0000001fff007819 */ /* 0x000fe4000001140f */
[----:B------:R-:W-:Y:S02]  /*00f0*/  ISETP.GE.AND P0, PT, R15, 0x40, PT ;  /* 0x000000400f00780c */ /* 0x000fe40003f06270 */
[----:B------:R-:W-:-:S04]  /*0100*/  LEA.HI R0, R0, R15, RZ, 0x2 ;  /* 0x0000000f00007211 */ /* 0x000fc800078f10ff */
[----:B------:R-:W-:-:S05]  /*0110*/  SHF.R.S32.HI R17, RZ, 0x2, R0 ;  /* 0x00000002ff117819 */ /* 0x000fca0000011400 */
[----:B--2---:R-:W-:Y:S01]  /*0120*/  IMAD.WIDE R8, R17, 0x4, R8 ;  /* 0x0000000411087825 */ /* 0x004fe200078e0208 */
[----:B------:R-:W-:-:S04]  /*0130*/  HFMA2.MMA R14, -RZ, RZ, 0, 0 ;  /* 0x00000000ff0e7435 */ /* 0x000fc800000001ff */
[----:B------:R-:W2:Y:S01]  /*0140*/  @!P0 LDG.E.EL R22, desc[UR4][R8.64] ;  /* 0x0000000408168981 */ /* 0x000ea2000c2e1900 */
[----:B------:R-:W-:Y:S01]  /*0150*/  MOV R16, RZ ;  /* 0x000000ff00107202 */ /* 0x000fe20000000f00 */
[----:B----4-:R-:W-:Y:S02]  /*0160*/  IMAD.WIDE R6, R17, 0x4, R6 ;  /* 0x0000000411067825 */ /* 0x010fe400078e0206 */
[----:B------:R1:W4:Y:S01]  /*0170*/  @!P0 LDG.E.EL R23, desc[UR4][R8.64] ;  /* 0x0000000408178981 */ /* 0x000322000c2e1900 */
[----:B------:R-:W-:Y:S02]  /*0180*/  LOP3.LUT R0, R0, 0xfffffffc, RZ, 0xc0, !PT ;  /* 0xfffffffc00007812 */ /* 0x000fe400078ec0ff */
[----:B------:R-:W-:Y:S02]  /*0190*/  CS2R R18, SRZ ;  /* 0x0000000000127805 */ /* 0x000fe4000001ff00 */
[----:B------:R-:W-:Y:S01]  /*01a0*/  CS2R R20, SRZ ;  /* 0x0000000000147805 */ /* 0x000fe2000001ff00 */
[C---:B-----5:R-:W-:Y:S01]  /*01b0*/  IMAD.WIDE R2, R15.reuse, 0x4, R2 ;  /* 0x000000040f027825 */ /* 0x060fe200078e0202 */
[----:B------:R-:W-:Y:S01]  /*01c0*/  IADD3 R17, R15, -R0, RZ ;  /* 0x800000000f117210 */ /* 0x000fe20007ffe0ff */
[----:B------:R-:W5:Y:S02]  /*01d0*/  @!P0 LDG.E.EL R14, desc[UR4][R6.64] ;  /* 0x00000004060e8981 */ /* 0x000f64000c2e1900 */
[----:B0-----:R-:W-:-:S02]  /*01e0*/  IMAD.WIDE R4, R15, 0x4, R4 ;  /* 0x000000040f047825 */ /* 0x001fc400078e0204 */
[----:B------:R0:W5:Y:S02]  /*01f0*/  @!P0 LDG.E.EL R16, desc[UR4][R6.64] ;  /* 0x0000000406108981 */ /* 0x000164000c2e1900 */
[C---:B-1----:R-:W-:Y:S02]  /*0200*/  IMAD.WIDE R8, R17.reuse, 0x4, R10 ;  /* 0x0000000411087825 */ /* 0x042fe400078e020a */
[----:B------:R5:W5:Y:S01]  /*0210*/  @!P0 LDG.E.64 R18, desc[UR4][R2.64] ;  /* 0x0000000402128981 */ /* 0x000b62000c1e1b00 */
[----:B------:R-:W-:Y:S01]  /*0220*/  CS2R R24, SRZ ;  /* 0x0000000000187805 */ /* 0x000fe2000001ff00 */
[----:B---3--:R-:W-:Y:S02]  /*0230*/  IMAD.WIDE R10, R17, 0x4, R12 ;  /* 0x00000004110a7825 */ /* 0x008fe400078e020c */
[----:B------:R-:W3:Y:S01]  /*0240*/  @!P0 LDG.E.64 R20, desc[UR4][R4.64] ;  /* 0x0000000404148981 */ /* 0x000ee2000c1e1b00 */
[----:B------:R-:W-:Y:S01]  /*0250*/  CS2R R12, SRZ ;  /* 0x00000000000c7805 */ /* 0x000fe2000001ff00 */
[----:B0-----:R-:W0:Y:S02]  /*0260*/  LDC.64 R6, c[0x0][0x240] ;  /* 0x00009000ff067b82 */ /* 0x001e240000000a00 */
[----:B------:R-:W3:Y:S04]  /*0270*/  @!P0 LDG.E.EL.64 R24, desc[UR4][R10.64] ;  /* 0x000000040a188981 */ /* 0x000ee8000c2e1b00 */
[----:B------:R-:W3:Y:S01]  /*0280*/  @!P0 LDG.E.EL.64 R12, desc[UR4][R8.64] ;  /* 0x00000004080c8981 */ /* 0x000ee2000c2e1b00 */
[----:B--2---:R-:W-:Y:S01]  /*0290*/  FADD R22, R22, 9.9999997473787516356e-06 ;  /* 0x3727c5ac16167421 */ /* 0x004fe20000000000 */
[----:B----4-:R-:W-:-:S05]  /*02a0*/  FADD R23, R23, 9.9999997473787516356e-06 ;  /* 0x3727c5ac17177421 */ /* 0x010fca0000000000 */
[----:B------:R-:W1:Y:S08]  /*02b0*/  MUFU.RSQ R22, R22 ;  /* 0x0000001600167308 */ /* 0x000e700000001400 */
[----:B------:R-:W2:Y:S01]  /*02c0*/  MUFU.RSQ R23, R23 ;  /* 0x0000001700177308 */ /* 0x000ea20000001400 */
[----:B-----5:R-:W-:Y:S02]  /*02d0*/  LOP3.LUT R3, R14, 0x80000000, RZ, 0x3c, !PT ;  /* 0x800000000e037812 */ /* 0x020fe400078e3cff */
[----:B------:R-:W-:-:S03]  /*02e0*/  LOP3.LUT R16, R16, 0x80000000, RZ, 0x3c, !PT ;  /* 0x8000000010107812 */ /* 0x000fc600078e3cff */
[----:B---3--:R-:W-:Y:S02]  /*02f0*/  FFMA R3, R20, R18, R3 ;  /* 0x0000001214037223 */ /* 0x008fe40000000003 */
[----:B------:R-:W-:Y:S02]  /*0300*/  FFMA R16, R21, R19, R16 ;  /* 0x0000001315107223 */ /* 0x000fe40000000010 */
[----:B-1----:R-:W-:Y:S02]  /*0310*/  FMUL R5, R22, R3 ;  /* 0x0000000316057220 */ /* 0x002fe40000400000 */
[----:B--2---:R-:W-:Y:S01]  /*0320*/  FMUL R16, R23, R16 ;  /* 0x0000001017107220 */ /* 0x004fe20000400000 */
[----:B0-----:R-:W-:-:S04]  /*0330*/  IMAD.WIDE R2, R15, 0x4, R6 ;  /* 0x000000040f027825 */ /* 0x001fc800078e0206 */
[----:B------:R-:W-:Y:S01]  /*0340*/  FFMA R12, R5, R12, R24 ;  /* 0x0000000c050c7223 */ /* 0x000fe20000000018 */
[----:B------:R-:W-:Y:S01]  /*0350*/  FFMA R13, R16, R13, R25 ;  /* 0x0000000d100d7223 */ /* 0x000fe20000000019 */
[----:B------:R-:W-:Y:S06]  /*0360*/  @P0 EXIT ;  /* 0x000000000000094d */ /* 0x000fec0003800000 */
[----:B------:R-:W-:Y:S01]  /*0370*/  STG.E.64 desc[UR4][R2.64], R12 ;  /* 0x0000000c02007986 */ /* 0x000fe2000c101b04 */
[----:B------:R-:W-:Y:S05]  /*0380*/  EXIT ;  /* 0x000000000000794d */ /* 0x000fea0003800000 */
.L_x_0:
[----:B------:R-:W-:-:S00]  /*0390*/  BRA `(.L_x_0) ;  /* 0xfffffffc00fc7947 */ /* 0x000fc0000383ffff */
[----:B------:R-:W-:-:S00]  /*03a0*/  NOP ;  /* 0x0000000000007918 */ /* 0x000fc00000000000 */
        /* <DEDUP_REMOVED lines=13> */
.L_x_1:


//--------------------- .nv.global.init           --------------------------
	.section	.nv.global.init,"aw",@progbits
.nv.global.init:
	.type		_$_str,@object
	.size		_$_str,(.L_0 - _$_str)
_$_str:
        /*0000*/ 	.byte	0x5f, 0x5f, 0x43, 0x55, 0x44, 0x41, 0x5f, 0x46, 0x54, 0x5a, 0x00
.L_0:


//--------------------- .nv.constant0.triton_poi_fused_mul_native_layer_norm_1 --------------------------
	.section	.nv.constant0.triton_poi_fused_mul_native_layer_norm_1,"a",@progbits
	.sectionflags	@""
	.align	4
.nv.constant0.triton_poi_fused_mul_native_layer_norm_1:
	.zero		588
